	.headerflags	@"EF_CUDA_TEXMODE_UNIFIED EF_CUDA_64BIT_ADDRESS EF_CUDA_ACCELERATORS EF_CUDA_SM90 EF_CUDA_VIRTUAL_SM(EF_CUDA_SM90)"
	.elftype	@"ET_EXEC"


//--------------------- .nv.info                  --------------------------
	.section	.nv.info,"",@"SHT_CUDA_INFO"
	.align	4


	//----- nvinfo : EIATTR_REGCOUNT
	.align		4
        /*0000*/ 	.byte	0x04, 0x2f
        /*0002*/ 	.short	(.L_1 - .L_0)
	.align		4
.L_0:
        /*0004*/ 	.word	index@(triton_per_fused__safe_softmax_5)
        /*0008*/ 	.word	0x0000001e


	//----- nvinfo : EIATTR_MIN_STACK_SIZE
	.align		4
.L_1:
        /*000c*/ 	.byte	0x04, 0x12
        /*000e*/ 	.short	(.L_3 - .L_2)
	.align		4
.L_2:
        /*0010*/ 	.word	index@(triton_per_fused__safe_softmax_5)
        /*0014*/ 	.word	0x00000000


	//----- nvinfo : EIATTR_FRAME_SIZE
	.align		4
.L_3:
        /*0018*/ 	.byte	0x04, 0x11
        /*001a*/ 	.short	(.L_5 - .L_4)
	.align		4
.L_4:
        /*001c*/ 	.word	index@(triton_per_fused__safe_softmax_5)
        /*0020*/ 	.word	0x00000000


	//----- nvinfo : EIATTR_MIN_STACK_SIZE
	.align		4
.L_5:
        /*0024*/ 	.byte	0x04, 0x12
        /*0026*/ 	.short	(.L_7 - .L_6)
	.align		4
.L_6:
        /*0028*/ 	.word	index@(triton_per_fused__safe_softmax_5)
        /*002c*/ 	.word	0x00000000
.L_7:


//--------------------- .nv.info.triton_per_fused__safe_softmax_5 --------------------------
	.section	.nv.info.triton_per_fused__safe_softmax_5,"",@"SHT_CUDA_INFO"
	.sectionflags	@""
	.align	4


	//----- nvinfo : EIATTR_CUDA_API_VERSION
	.align		4
        /*0000*/ 	.byte	0x04, 0x37
        /*0002*/ 	.short	(.L_9 - .L_8)
.L_8:
        /*0004*/ 	.word	0x0000007c


	//----- nvinfo : EIATTR_KPARAM_INFO
	.align		4
.L_9:
        /*0008*/ 	.byte	0x04, 0x17
        /*000a*/ 	.short	(.L_11 - .L_10)
.L_10:
        /*000c*/ 	.word	0x00000000
        /*0010*/ 	.short	0x0003
        /*0012*/ 	.short	0x0014
        /*0014*/ 	.byte	0x00, 0xf0, 0x11, 0x00


	//----- nvinfo : EIATTR_KPARAM_INFO
	.align		4
.L_11:
        /*0018*/ 	.byte	0x04, 0x17
        /*001a*/ 	.short	(.L_13 - .L_12)
.L_12:
        /*001c*/ 	.word	0x00000000
        /*0020*/ 	.short	0x0002
        /*0022*/ 	.short	0x0010
        /*0024*/ 	.byte	0x00, 0xf0, 0x11, 0x00


	//----- nvinfo : EIATTR_KPARAM_INFO
	.align		4
.L_13:
        /*0028*/ 	.byte	0x04, 0x17
        /*002a*/ 	.short	(.L_15 - .L_14)
.L_14:
        /*002c*/ 	.word	0x00000000
        /*0030*/ 	.short	0x0001
        /*0032*/ 	.short	0x0008
        /*0034*/ 	.byte	0x00, 0xf4, 0x21, 0x00


	//----- nvinfo : EIATTR_KPARAM_INFO
	.align		4
.L_15:
        /*0038*/ 	.byte	0x04, 0x17
        /*003a*/ 	.short	(.L_17 - .L_16)
.L_16:
        /*003c*/ 	.word	0x00000000
        /*0040*/ 	.short	0x0000
        /*0042*/ 	.short	0x0000
        /*0044*/ 	.byte	0x00, 0xf4, 0x21, 0x00


	//----- nvinfo : EIATTR_SPARSE_MMA_MASK
	.align		4
.L_17:
        /*0048*/ 	.byte	0x03, 0x50
        /*004a*/ 	.short	0x0000


	//----- nvinfo : EIATTR_MAXREG_COUNT
	.align		4
        /*004c*/ 	.byte	0x03, 0x1b
        /*004e*/ 	.short	0x00ff


	//----- nvinfo : EIATTR_COOP_GROUP_MASK_REGIDS
	.align		4
        /*0050*/ 	.byte	0x04, 0x29
        /*0052*/ 	.short	(.L_19 - .L_18)


	//   ....[0]....
.L_18:
        /*0054*/ 	.word	0xffffffff


	//   ....[1]....
        /*0058*/ 	.word	0xffffffff


	//   ....[2]....
        /*005c*/ 	.word	0xffffffff


	//   ....[3]....
        /*0060*/ 	.word	0xffffffff


	//   ....[4]....
        /*0064*/ 	.word	0xffffffff


	//   ....[5]....
        /*0068*/ 	.word	0xffffffff


	//   ....[6]....
        /*006c*/ 	.word	0xffffffff


	//   ....[7]....
        /*0070*/ 	.word	0xffffffff


	//   ....[8]....
        /*0074*/ 	.word	0xffffffff


	//   ....[9]....
        /*0078*/ 	.word	0xffffffff


	//   ....[10]....
        /*007c*/ 	.word	0xffffffff


	//   ....[11]....
        /*0080*/ 	.word	0xffffffff


	//   ....[12]....
        /*0084*/ 	.word	0xffffffff


	//   ....[13]....
        /*0088*/ 	.word	0xffffffff


	//   ....[14]....
        /*008c*/ 	.word	0xffffffff


	//   ....[15]....
        /*0090*/ 	.word	0xffffffff


	//   ....[16]....
        /*0094*/ 	.word	0xffffffff


	//   ....[17]....
        /*0098*/ 	.word	0xffffffff


	//   ....[18]....
        /*009c*/ 	.word	0xffffffff


	//   ....[19]....
        /*00a0*/ 	.word	0xffffffff


	//   ....[20]....
        /*00a4*/ 	.word	0xffffffff


	//   ....[21]....
        /*00a8*/ 	.word	0xffffffff


	//   ....[22]....
        /*00ac*/ 	.word	0xffffffff


	//   ....[23]....
        /*00b0*/ 	.word	0xffffffff


	//   ....[24]....
        /*00b4*/ 	.word	0xffffffff


	//   ....[25]....
        /*00b8*/ 	.word	0xffffffff


	//   ....[26]....
        /*00bc*/ 	.word	0xffffffff


	//   ....[27]....
        /*00c0*/ 	.word	0xffffffff


	//   ....[28]....
        /*00c4*/ 	.word	0xffffffff


	//   ....[29]....
        /*00c8*/ 	.word	0xffffffff


	//   ....[30]....
        /*00cc*/ 	.word	0xffffffff


	//   ....[31]....
        /*00d0*/ 	.word	0xffffffff


	//   ....[32]....
        /*00d4*/ 	.word	0xffffffff


	//   ....[33]....
        /*00d8*/ 	.word	0xffffffff


	//   ....[34]....
        /*00dc*/ 	.word	0xffffffff


	//   ....[35]....
        /*00e0*/ 	.word	0xffffffff


	//   ....[36]....
        /*00e4*/ 	.word	0xffffffff


	//   ....[37]....
        /*00e8*/ 	.word	0xffffffff


	//   ....[38]....
        /*00ec*/ 	.word	0xffffffff


	//   ....[39]....
        /*00f0*/ 	.word	0xffffffff


	//   ....[40]....
        /*00f4*/ 	.word	0xffffffff


	//   ....[41]....
        /*00f8*/ 	.word	0xffffffff


	//   ....[42]....
        /*00fc*/ 	.word	0xffffffff


	//   ....[43]....
        /*0100*/ 	.word	0xffffffff


	//----- nvinfo : EIATTR_COOP_GROUP_INSTR_OFFSETS
	.align		4
.L_19:
        /*0104*/ 	.byte	0x04, 0x28
        /*0106*/ 	.short	(.L_21 - .L_20)


	//   ....[0]....
.L_20:
        /*0108*/ 	.word	0x00000250


	//   ....[1]....
        /*010c*/ 	.word	0x00000280


	//   ....[2]....
        /*0110*/ 	.word	0x000002b0


	//   ....[3]....
        /*0114*/ 	.word	0x000002f0


	//   ....[4]....
        /*0118*/ 	.word	0x00000330


	//   ....[5]....
        /*011c*/ 	.word	0x00000370


	//   ....[6]....
        /*0120*/ 	.word	0x000003a0


	//   ....[7]....
        /*0124*/ 	.word	0x000003e0


	//   ....[8]....
        /*0128*/ 	.word	0x00000430


	//   ....[9]....
        /*012c*/ 	.word	0x00000460


	//   ....[10]....
        /*0130*/ 	.word	0x000004b0


	//   ....[11]....
        /*0134*/ 	.word	0x000004e0


	//   ....[12]....
        /*0138*/ 	.word	0x00000530


	//   ....[13]....
        /*013c*/ 	.word	0x00000560


	//   ....[14]....
        /*0140*/ 	.word	0x000005b0


	//   ....[15]....
        /*0144*/ 	.word	0x000005e0


	//   ....[16]....
        /*0148*/ 	.word	0x00000630


	//   ....[17]....
        /*014c*/ 	.word	0x00000660


	//   ....[18]....
        /*0150*/ 	.word	0x000006b0


	//   ....[19]....
        /*0154*/ 	.word	0x000006e0


	//   ....[20]....
        /*0158*/ 	.word	0x000008d0


	//   ....[21]....
        /*015c*/ 	.word	0x00000940


	//   ....[22]....
        /*0160*/ 	.word	0x00000970


	//   ....[23]....
        /*0164*/ 	.word	0x000009a0


	//   ....[24]....
        /*0168*/ 	.word	0x000009d0


	//   ....[25]....
        /*016c*/ 	.word	0x000009e0


	//   ....[26]....
        /*0170*/ 	.word	0x00000a00


	//   ....[27]....
        /*0174*/ 	.word	0x00000a20


	//   ....[28]....
        /*0178*/ 	.word	0x00000a50


	//   ....[29]....
        /*017c*/ 	.word	0x00000a60


	//   ....[30]....
        /*0180*/ 	.word	0x00000a80


	//   ....[31]....
        /*0184*/ 	.word	0x00000aa0


	//   ....[32]....
        /*0188*/ 	.word	0x00000ad0


	//   ....[33]....
        /*018c*/ 	.word	0x00000ae0


	//   ....[34]....
        /*0190*/ 	.word	0x00000b10


	//   ....[35]....
        /*0194*/ 	.word	0x00000b30


	//   ....[36]....
        /*0198*/ 	.word	0x00000b60


	//   ....[37]....
        /*019c*/ 	.word	0x00000b70


	//   ....[38]....
        /*01a0*/ 	.word	0x00000ba0


	//   ....[39]....
        /*01a4*/ 	.word	0x00000bb0


	//   ....[40]....
        /*01a8*/ 	.word	0x00000c50


	//   ....[41]....
        /*01ac*/ 	.word	0x00000d50


	//   ....[42]....
        /*01b0*/ 	.word	0x00000ed0


	//   ....[43]....
        /*01b4*/ 	.word	0x00001060


	//----- nvinfo : EIATTR_EXIT_INSTR_OFFSETS
	.align		4
.L_21:
        /*01b8*/ 	.byte	0x04, 0x1c
        /*01ba*/ 	.short	(.L_23 - .L_22)


	//   ....[0]....
.L_22:
        /*01bc*/ 	.word	0x00001150


	//   ....[1]....
        /*01c0*/ 	.word	0x00001170


	//----- nvinfo : EIATTR_REQNTID
	.align		4
.L_23:
        /*01c4*/ 	.byte	0x04, 0x10
        /*01c6*/ 	.short	(.L_25 - .L_24)
.L_24:
        /*01c8*/ 	.word	0x00000100
        /*01cc*/ 	.word	0x00000001
        /*01d0*/ 	.word	0x00000001


	//----- nvinfo : EIATTR_CBANK_PARAM_SIZE
	.align		4
.L_25:
        /*01d4*/ 	.byte	0x03, 0x19
        /*01d6*/ 	.short	0x0018


	//----- nvinfo : EIATTR_PARAM_CBANK
	.align		4
        /*01d8*/ 	.byte	0x04, 0x0a
        /*01da*/ 	.short	(.L_27 - .L_26)
	.align		4
.L_26:
        /*01dc*/ 	.word	index@(.nv.constant0.triton_per_fused__safe_softmax_5)
        /*01e0*/ 	.short	0x0210
        /*01e2*/ 	.short	0x0018


	//----- nvinfo : EIATTR_SW_WAR
	.align		4
.L_27:
        /*01e4*/ 	.byte	0x04, 0x36
        /*01e6*/ 	.short	(.L_29 - .L_28)
.L_28:
        /*01e8*/ 	.word	0x00000008
.L_29:


//--------------------- .nv.callgraph             --------------------------
	.section	.nv.callgraph,"",@"SHT_CUDA_CALLGRAPH"
	.align	4
	.sectionentsize	8
	.align		4
        /*0000*/ 	.word	0x00000000
	.align		4
        /*0004*/ 	.word	0xffffffff
	.align		4
        /*0008*/ 	.word	0x00000000
	.align		4
        /*000c*/ 	.word	0xfffffffe
	.align		4
        /*0010*/ 	.word	0x00000000
	.align		4
        /*0014*/ 	.word	0xfffffffd
	.align		4
        /*0018*/ 	.word	0x00000000
	.align		4
        /*001c*/ 	.word	0xfffffffc


//--------------------- .text.triton_per_fused__safe_softmax_5 --------------------------
	.section	.text.triton_per_fused__safe_softmax_5,"ax",@progbits
	.align	128
        .global         triton_per_fused__safe_softmax_5
        .type           triton_per_fused__safe_softmax_5,@function
        .size           triton_per_fused__safe_softmax_5,(.L_x_1 - triton_per_fused__safe_softmax_5)
        .other          triton_per_fused__safe_softmax_5,@"STO_CUDA_ENTRY STV_DEFAULT"
triton_per_fused__safe_softmax_5:
.text.triton_per_fused__safe_softmax_5:
[----:B------:R-:W0:Y:S01]  /*0000*/  LDC R1, c[0x0][0x28] ;  /* 0x00000a00ff017b82 */ /* 0x000e220000000800 */
[----:B------:R-:W1:Y:S07]  /*0010*/  S2R R0, SR_TID.X ;  /* 0x0000000000007919 */ /* 0x000e6e0000002100 */
[----:B------:R-:W2:Y:S01]  /*0020*/  S2UR UR4, SR_CTAID.X ;  /* 0x00000000000479c3 */ /* 0x000ea20000002500 */
[----:B------:R-:W-:-:S07]  /*0030*/  IMAD.MOV.U32 R2, RZ, RZ, RZ ;  /* 0x000000ffff027224 */ /* 0x000fce00078e00ff */
[----:B------:R-:W3:Y:S01]  /*0040*/  LDC.64 R8, c[0x0][0x210] ;  /* 0x00008400ff087b82 */ /* 0x000ee20000000a00 */
[----:B--2---:R-:W-:Y:S01]  /*0050*/  USHF.L.U32 UR4, UR4, 0x5, URZ ;  /* 0x0000000504047899 */ /* 0x004fe2000800063f */
[----:B-1----:R-:W-:Y:S02]  /*0060*/  SHF.R.U32.HI R3, RZ, 0x5, R0 ;  /* 0x00000005ff037819 */ /* 0x002fe40000011600 */
[----:B------:R-:W-:Y:S02]  /*0070*/  LOP3.LUT R0, R0, 0x1f, RZ, 0xc0, !PT ;  /* 0x0000001f00007812 */ /* 0x000fe400078ec0ff */
[----:B------:R-:W-:Y:S02]  /*0080*/  SGXT.U32 R3, R3, 0x3 ;  /* 0x000000030303781a */ /* 0x000fe40000000000 */
[----:B------:R-:W-:Y:S02]  /*0090*/  ISETP.GE.U32.AND P0, PT, R0, 0x11, PT ;  /* 0x000000110000780c */ /* 0x000fe40003f06070 */
[----:B------:R-:W-:Y:S01]  /*00a0*/  LOP3.LUT R3, R3, UR4, RZ, 0xfc, !PT ;  /* 0x0000000403037c12 */ /* 0x000fe2000f8efcff */
[----:B------:R-:W-:-:S03]  /*00b0*/  ULDC.64 UR4, c[0x0][0x208] ;  /* 0x0000820000047ab9 */ /* 0x000fc60000000a00 */
[C---:B------:R-:W-:Y:S01]  /*00c0*/  ISETP.LT.AND P3, PT, R3.reuse, 0x110, !P0 ;  /* 0x000001100300780c */ /* 0x040fe20004761270 */
[C---:B------:R-:W-:Y:S01]  /*00d0*/  IMAD R7, R3.reuse, 0x11, R0 ;  /* 0x0000001103077824 */ /* 0x040fe200078e0200 */
[C---:B------:R-:W-:Y:S02]  /*00e0*/  LOP3.LUT R4, R3.reuse, 0x8, RZ, 0xfc, !PT ;  /* 0x0000000803047812 */ /* 0x040fe400078efcff */
[----:B------:R-:W-:Y:S01]  /*00f0*/  LOP3.LUT R5, R3, 0x10, RZ, 0xfc, !PT ;  /* 0x0000001003057812 */ /* 0x000fe200078efcff */
[----:B---3--:R-:W-:Y:S01]  /*0100*/  IMAD.WIDE R10, R7, 0x4, R8 ;  /* 0x00000004070a7825 */ /* 0x008fe200078e0208 */
[----:B------:R-:W-:Y:S02]  /*0110*/  ISETP.LT.AND P2, PT, R4, 0x110, !P0 ;  /* 0x000001100400780c */ /* 0x000fe40004741270 */
[----:B------:R-:W-:Y:S01]  /*0120*/  ISETP.LT.AND P1, PT, R5, 0x110, !P0 ;  /* 0x000001100500780c */ /* 0x000fe20004721270 */
[----:B------:R-:W-:Y:S01]  /*0130*/  VIADD R13, R7, 0x88 ;  /* 0x00000088070d7836 */ /* 0x000fe20000000000 */
[----:B------:R-:W-:-:S03]  /*0140*/  CS2R R18, SRZ ;  /* 0x0000000000127805 */ /* 0x000fc6000001ff00 */
[----:B------:R-:W2:Y:S01]  /*0150*/  @P3 LDG.E R2, desc[UR4][R10.64] ;  /* 0x000000040a023981 */ /* 0x000ea2000c1e1900 */
[----:B------:R-:W-:-:S04]  /*0160*/  IMAD.WIDE R12, R13, 0x4, R8 ;  /* 0x000000040d0c7825 */ /* 0x000fc800078e0208 */
[----:B------:R-:W-:Y:S01]  /*0170*/  VIADD R15, R7, 0x110 ;  /* 0x00000110070f7836 */ /* 0x000fe20000000000 */
[----:B------:R-:W3:Y:S01]  /*0180*/  @P2 LDG.E R18, desc[UR4][R12.64] ;  /* 0x000000040c122981 */ /* 0x000ee2000c1e1900 */
[----:B------:R-:W-:Y:S02]  /*0190*/  LOP3.LUT R6, R3, 0x18, RZ, 0xfc, !PT ;  /* 0x0000001803067812 */ /* 0x000fe400078efcff */
[----:B------:R-:W-:Y:S02]  /*01a0*/  IMAD.WIDE R14, R15, 0x4, R8 ;  /* 0x000000040f0e7825 */ /* 0x000fe400078e0208 */
[----:B------:R-:W-:-:S03]  /*01b0*/  ISETP.LT.AND P0, PT, R6, 0x110, !P0 ;  /* 0x000001100600780c */ /* 0x000fc60004701270 */
[----:B------:R-:W4:Y:S01]  /*01c0*/  @P1 LDG.E R19, desc[UR4][R14.64] ;  /* 0x000000040e131981 */ /* 0x000f22000c1e1900 */
[----:B------:R-:W-:-:S04]  /*01d0*/  VIADD R17, R7, 0x198 ;  /* 0x0000019807117836 */ /* 0x000fc80000000000 */
[----:B------:R-:W-:-:S04]  /*01e0*/  IMAD.WIDE R16, R17, 0x4, R8 ;  /* 0x0000000411107825 */ /* 0x000fc800078e0208 */
[----:B------:R-:W-:-:S06]  /*01f0*/  IMAD.MOV.U32 R9, RZ, RZ, RZ ;  /* 0x000000ffff097224 */ /* 0x000fcc00078e00ff */
[----:B------:R-:W5:Y:S01]  /*0200*/  @P0 LDG.E R9, desc[UR4][R16.64] ;  /* 0x0000000410090981 */ /* 0x000f62000c1e1900 */
[----:B--2---:R-:W-:-:S04]  /*0210*/  SEL R11, R2, RZ, P3 ;  /* 0x000000ff020b7207 */ /* 0x004fc80001800000 */
[----:B------:R-:W-:Y:S02]  /*0220*/  FSEL R8, R11, -INF , P3 ;  /* 0xff8000000b087808 */ /* 0x000fe40001800000 */
[----:B---3--:R-:W-:Y:S02]  /*0230*/  SEL R2, R18, RZ, P2 ;  /* 0x000000ff12027207 */ /* 0x008fe40001000000 */
[----:B------:R-:W-:Y:S01]  /*0240*/  FSETP.NAN.AND P6, PT, R8, R8, PT ;  /* 0x000000080800720b */ /* 0x000fe20003fc8000 */
[----:B------:R-:W1:Y:S01]  /*0250*/  SHFL.BFLY PT, R21, R8, 0x10, 0x1f ;  /* 0x0e001f0008157f89 */ /* 0x000e6200000e0000 */
[----:B------:R-:W-:Y:S02]  /*0260*/  FSEL R7, R2, -INF , P2 ;  /* 0xff80000002077808 */ /* 0x000fe40001000000 */
[----:B----4-:R-:W-:-:S03]  /*0270*/  SEL R13, R19, RZ, P1 ;  /* 0x000000ff130d7207 */ /* 0x010fc60000800000 */
[----:B------:R-:W2:Y:S01]  /*0280*/  SHFL.BFLY PT, R12, R7, 0x10, 0x1f ;  /* 0x0e001f00070c7f89 */ /* 0x000ea200000e0000 */
[----:B------:R-:W-:Y:S02]  /*0290*/  FSETP.NAN.AND P4, PT, R7, R7, PT ;  /* 0x000000070700720b */ /* 0x000fe40003f88000 */
[----:B------:R-:W-:-:S05]  /*02a0*/  FSEL R10, R13, -INF , P1 ;  /* 0xff8000000d0a7808 */ /* 0x000fca0000800000 */
[----:B------:R-:W3:Y:S01]  /*02b0*/  SHFL.BFLY PT, R19, R10, 0x10, 0x1f ;  /* 0x0e001f000a137f89 */ /* 0x000ee200000e0000 */
[----:B-----5:R-:W-:-:S04]  /*02c0*/  SEL R14, R9, RZ, P0 ;  /* 0x000000ff090e7207 */ /* 0x020fc80000000000 */
[----:B------:R-:W-:Y:S02]  /*02d0*/  FSEL R9, R14, -INF , P0 ;  /* 0xff8000000e097808 */ /* 0x000fe40000000000 */
[----:B-1----:R-:W-:-:S03]  /*02e0*/  FSETP.GT.AND P5, PT, R8, R21, PT ;  /* 0x000000150800720b */ /* 0x002fc60003fa4000 */
[----:B------:R-:W1:Y:S01]  /*02f0*/  SHFL.BFLY PT, R16, R9, 0x10, 0x1f ;  /* 0x0e001f0009107f89 */ /* 0x000e6200000e0000 */
[----:B------:R-:W-:Y:S02]  /*0300*/  @!P6 FSEL R8, R8, R21, P5 ;  /* 0x000000150808e208 */ /* 0x000fe40002800000 */
[C---:B------:R-:W-:Y:S02]  /*0310*/  FSETP.NAN.AND P5, PT, R10.reuse, R10, PT ;  /* 0x0000000a0a00720b */ /* 0x040fe40003fa8000 */
[CC--:B--2---:R-:W-:Y:S01]  /*0320*/  FSETP.GT.AND P6, PT, R7.reuse, R12.reuse, PT ;  /* 0x0000000c0700720b */ /* 0x0c4fe20003fc4000 */
[----:B------:R-:W2:Y:S03]  /*0330*/  SHFL.BFLY PT, R15, R8, 0x8, 0x1f ;  /* 0x0d001f00080f7f89 */ /* 0x000ea600000e0000 */
[----:B------:R-:W-:Y:S02]  /*0340*/  @!P4 FSEL R7, R7, R12, P6 ;  /* 0x0000000c0707c208 */ /* 0x000fe40003000000 */
[----:B---3--:R-:W-:-:S02]  /*0350*/  FSETP.GT.AND P6, PT, R10, R19, PT ;  /* 0x000000130a00720b */ /* 0x008fc40003fc4000 */
[----:B------:R-:W-:Y:S01]  /*0360*/  FSETP.NAN.AND P4, PT, R9, R9, PT ;  /* 0x000000090900720b */ /* 0x000fe20003f88000 */
[----:B------:R-:W3:Y:S02]  /*0370*/  SHFL.BFLY PT, R12, R7, 0x8, 0x1f ;  /* 0x0d001f00070c7f89 */ /* 0x000ee400000e0000 */
[----:B------:R-:W-:Y:S02]  /*0380*/  @!P5 FSEL R10, R10, R19, P6 ;  /* 0x000000130a0ad208 */ /* 0x000fe40003000000 */
[----:B------:R-:W-:-:S03]  /*0390*/  FSETP.NAN.AND P6, PT, R8, R8, PT ;  /* 0x000000080800720b */ /* 0x000fc60003fc8000 */
[----:B------:R-:W4:Y:S01]  /*03a0*/  SHFL.BFLY PT, R17, R10, 0x8, 0x1f ;  /* 0x0d001f000a117f89 */ /* 0x000f2200000e0000 */
[----:B-1----:R-:W-:-:S04]  /*03b0*/  FSETP.GT.AND P5, PT, R9, R16, PT ;  /* 0x000000100900720b */ /* 0x002fc80003fa4000 */
[----:B------:R-:W-:Y:S02]  /*03c0*/  @!P4 FSEL R9, R9, R16, P5 ;  /* 0x000000100909c208 */ /* 0x000fe40002800000 */
[----:B--2---:R-:W-:-:S03]  /*03d0*/  FSETP.GT.AND P5, PT, R8, R15, PT ;  /* 0x0000000f0800720b */ /* 0x004fc60003fa4000 */
[----:B------:R-:W1:Y:S01]  /*03e0*/  SHFL.BFLY PT, R16, R9, 0x8, 0x1f ;  /* 0x0d001f0009107f89 */ /* 0x000e6200000e0000 */
[----:B---3--:R-:W-:-:S09]  /*03f0*/  FSETP.GT.AND P4, PT, R7, R12, PT ;  /* 0x0000000c0700720b */ /* 0x008fd20003f84000 */
[----:B------:R-:W-:Y:S02]  /*0400*/  @!P5 FSEL R8, R8, R15, P6 ;  /* 0x0000000f0808d208 */ /* 0x000fe40003000000 */
[C---:B----4-:R-:W-:Y:S02]  /*0410*/  FSETP.GT.AND P5, PT, R10.reuse, R17, PT ;  /* 0x000000110a00720b */ /* 0x050fe40003fa4000 */
[C---:B------:R-:W-:Y:S01]  /*0420*/  FSETP.NAN.AND P6, PT, R7.reuse, R7, PT ;  /* 0x000000070700720b */ /* 0x040fe20003fc8000 */
[----:B------:R-:W2:Y:S03]  /*0430*/  SHFL.BFLY PT, R15, R8, 0x4, 0x1f ;  /* 0x0c801f00080f7f89 */ /* 0x000ea600000e0000 */
[----:B------:R-:W-:Y:S02]  /*0440*/  @!P4 FSEL R7, R7, R12, P6 ;  /* 0x0000000c0707c208 */ /* 0x000fe40003000000 */
[----:B------:R-:W-:-:S03]  /*0450*/  FSETP.NAN.AND P6, PT, R10, R10, PT ;  /* 0x0000000a0a00720b */ /* 0x000fc60003fc8000 */
[----:B------:R-:W3:Y:S01]  /*0460*/  SHFL.BFLY PT, R12, R7, 0x4, 0x1f ;  /* 0x0c801f00070c7f89 */ /* 0x000ee200000e0000 */
[C---:B-1----:R-:W-:Y:S02]  /*0470*/  FSETP.GT.AND P4, PT, R9.reuse, R16, PT ;  /* 0x000000100900720b */ /* 0x042fe40003f84000 */
[----:B------:R-:W-:Y:S02]  /*0480*/  @!P5 FSEL R10, R10, R17, P6 ;  /* 0x000000110a0ad208 */ /* 0x000fe40003000000 */
[C---:B------:R-:W-:Y:S02]  /*0490*/  FSETP.NAN.AND P5, PT, R9.reuse, R9, PT ;  /* 0x000000090900720b */ /* 0x040fe40003fa8000 */
[----:B------:R-:W-:Y:S01]  /*04a0*/  FSETP.NAN.AND P6, PT, R8, R8, PT ;  /* 0x000000080800720b */ /* 0x000fe20003fc8000 */
[----:B------:R-:W1:Y:S06]  /*04b0*/  SHFL.BFLY PT, R17, R10, 0x4, 0x1f ;  /* 0x0c801f000a117f89 */ /* 0x000e6c00000e0000 */
[----:B------:R-:W-:-:S02]  /*04c0*/  @!P4 FSEL R9, R9, R16, P5 ;  /* 0x000000100909c208 */ /* 0x000fc40002800000 */
[----:B--2---:R-:W-:-:S03]  /*04d0*/  FSETP.GT.AND P5, PT, R8, R15, PT ;  /* 0x0000000f0800720b */ /* 0x004fc60003fa4000 */
[----:B------:R-:W2:Y:S01]  /*04e0*/  SHFL.BFLY PT, R16, R9, 0x4, 0x1f ;  /* 0x0c801f0009107f89 */ /* 0x000ea200000e0000 */
[----:B---3--:R-:W-:-:S09]  /*04f0*/  FSETP.GT.AND P4, PT, R7, R12, PT ;  /* 0x0000000c0700720b */ /* 0x008fd20003f84000 */
[----:B------:R-:W-:Y:S02]  /*0500*/  @!P5 FSEL R8, R8, R15, P6 ;  /* 0x0000000f0808d208 */ /* 0x000fe40003000000 */
[C---:B------:R-:W-:Y:S02]  /*0510*/  FSETP.NAN.AND P6, PT, R7.reuse, R7, PT ;  /* 0x000000070700720b */ /* 0x040fe40003fc8000 */
[C---:B-1----:R-:W-:Y:S01]  /*0520*/  FSETP.GT.AND P5, PT, R10.reuse, R17, PT ;  /* 0x000000110a00720b */ /* 0x042fe20003fa4000 */
[----:B------:R-:W1:Y:S01]  /*0530*/  SHFL.BFLY PT, R15, R8, 0x2, 0x1f ;  /* 0x0c401f00080f7f89 */ /* 0x000e6200000e0000 */
[----:B------:R-:W-:Y:S02]  /*0540*/  @!P4 FSEL R7, R7, R12, P6 ;  /* 0x0000000c0707c208 */ /* 0x000fe40003000000 */
[----:B------:R-:W-:-:S03]  /*0550*/  FSETP.NAN.AND P6, PT, R10, R10, PT ;  /* 0x0000000a0a00720b */ /* 0x000fc60003fc8000 */
[----:B------:R-:W3:Y:S01]  /*0560*/  SHFL.BFLY PT, R12, R7, 0x2, 0x1f ;  /* 0x0c401f00070c7f89 */ /* 0x000ee200000e0000 */
[----:B--2---:R-:W-:-:S05]  /*0570*/  FSETP.GT.AND P4, PT, R9, R16, PT ;  /* 0x000000100900720b */ /* 0x004fca0003f84000 */
[----:B------:R-:W-:Y:S02]  /*0580*/  @!P5 FSEL R10, R10, R17, P6 ;  /* 0x000000110a0ad208 */ /* 0x000fe40003000000 */
[C---:B------:R-:W-:Y:S02]  /*0590*/  FSETP.NAN.AND P5, PT, R9.reuse, R9, PT ;  /* 0x000000090900720b */ /* 0x040fe40003fa8000 */
[C---:B------:R-:W-:Y:S01]  /*05a0*/  FSETP.NAN.AND P6, PT, R8.reuse, R8, PT ;  /* 0x000000080800720b */ /* 0x040fe20003fc8000 */
[----:B------:R-:W2:Y:S03]  /*05b0*/  SHFL.BFLY PT, R17, R10, 0x2, 0x1f ;  /* 0x0c401f000a117f89 */ /* 0x000ea600000e0000 */
[----:B------:R-:W-:Y:S02]  /*05c0*/  @!P4 FSEL R9, R9, R16, P5 ;  /* 0x000000100909c208 */ /* 0x000fe40002800000 */
[----:B-1----:R-:W-:-:S03]  /*05d0*/  FSETP.GT.AND P5, PT, R8, R15, PT ;  /* 0x0000000f0800720b */ /* 0x002fc60003fa4000 */
[----:B------:R-:W1:Y:S01]  /*05e0*/  SHFL.BFLY PT, R16, R9, 0x2, 0x1f ;  /* 0x0c401f0009107f89 */ /* 0x000e6200000e0000 */
[----:B---3--:R-:W-:-:S09]  /*05f0*/  FSETP.GT.AND P4, PT, R7, R12, PT ;  /* 0x0000000c0700720b */ /* 0x008fd20003f84000 */
[----:B------:R-:W-:Y:S02]  /*0600*/  @!P5 FSEL R8, R8, R15, P6 ;  /* 0x0000000f0808d208 */ /* 0x000fe40003000000 */
[C---:B------:R-:W-:Y:S02]  /*0610*/  FSETP.NAN.AND P6, PT, R7.reuse, R7, PT ;  /* 0x000000070700720b */ /* 0x040fe40003fc8000 */
[C---:B--2---:R-:W-:Y:S01]  /*0620*/  FSETP.GT.AND P5, PT, R10.reuse, R17, PT ;  /* 0x000000110a00720b */ /* 0x044fe20003fa4000 */
[----:B------:R-:W2:Y:S01]  /*0630*/  SHFL.BFLY PT, R15, R8, 0x1, 0x1f ;  /* 0x0c201f00080f7f89 */ /* 0x000ea200000e0000 */
[----:B------:R-:W-:Y:S02]  /*0640*/  @!P4 FSEL R7, R7, R12, P6 ;  /* 0x0000000c0707c208 */ /* 0x000fe40003000000 */
[----:B------:R-:W-:-:S03]  /*0650*/  FSETP.NAN.AND P6, PT, R10, R10, PT ;  /* 0x0000000a0a00720b */ /* 0x000fc60003fc8000 */
[----:B------:R-:W3:Y:S01]  /*0660*/  SHFL.BFLY PT, R12, R7, 0x1, 0x1f ;  /* 0x0c201f00070c7f89 */ /* 0x000ee200000e0000 */
[----:B-1----:R-:W-:-:S05]  /*0670*/  FSETP.GT.AND P4, PT, R9, R16, PT ;  /* 0x000000100900720b */ /* 0x002fca0003f84000 */
[----:B------:R-:W-:Y:S02]  /*0680*/  @!P5 FSEL R10, R10, R17, P6 ;  /* 0x000000110a0ad208 */ /* 0x000fe40003000000 */
[C---:B------:R-:W-:Y:S02]  /*0690*/  FSETP.NAN.AND P5, PT, R9.reuse, R9, PT ;  /* 0x000000090900720b */ /* 0x040fe40003fa8000 */
[C---:B------:R-:W-:Y:S01]  /*06a0*/  FSETP.NAN.AND P6, PT, R8.reuse, R8, PT ;  /* 0x000000080800720b */ /* 0x040fe20003fc8000 */
[----:B------:R-:W1:Y:S03]  /*06b0*/  SHFL.BFLY PT, R17, R10, 0x1, 0x1f ;  /* 0x0c201f000a117f89 */ /* 0x000e6600000e0000 */
[----:B------:R-:W-:Y:S02]  /*06c0*/  @!P4 FSEL R9, R9, R16, P5 ;  /* 0x000000100909c208 */ /* 0x000fe40002800000 */
[----:B--2---:R-:W-:-:S03]  /*06d0*/  FSETP.GT.AND P5, PT, R8, R15, PT ;  /* 0x0000000f0800720b */ /* 0x004fc60003fa4000 */
[----:B------:R-:W2:Y:S01]  /*06e0*/  SHFL.BFLY PT, R16, R9, 0x1, 0x1f ;  /* 0x0c201f0009107f89 */ /* 0x000ea200000e0000 */
[----:B---3--:R-:W-:-:S09]  /*06f0*/  FSETP.GT.AND P4, PT, R7, R12, PT ;  /* 0x0000000c0700720b */ /* 0x008fd20003f84000 */
[----:B------:R-:W-:Y:S02]  /*0700*/  @!P5 FSEL R8, R8, R15, P6 ;  /* 0x0000000f0808d208 */ /* 0x000fe40003000000 */
[----:B------:R-:W-:Y:S02]  /*0710*/  FSETP.NAN.AND P6, PT, R7, R7, PT ;  /* 0x000000070700720b */ /* 0x000fe40003fc8000 */
[----:B-1----:R-:W-:Y:S01]  /*0720*/  FSETP.GT.AND P5, PT, R10, R17, PT ;  /* 0x000000110a00720b */ /* 0x002fe20003fa4000 */
[----:B------:R-:W-:Y:S01]  /*0730*/  FADD R8, R11, -R8 ;  /* 0x800000080b087221 */ /* 0x000fe20000000000 */
[----:B------:R-:W-:-:S03]  /*0740*/  @!P4 FSEL R7, R7, R12, P6 ;  /* 0x0000000c0707c208 */ /* 0x000fc60003000000 */
[----:B------:R-:W-:Y:S01]  /*0750*/  FMUL R12, R8, 1.4426950216293334961 ;  /* 0x3fb8aa3b080c7820 */ /* 0x000fe20000400000 */
[----:B------:R-:W-:Y:S01]  /*0760*/  FSETP.NAN.AND P4, PT, R10, R10, PT ;  /* 0x0000000a0a00720b */ /* 0x000fe20003f88000 */
[----:B------:R-:W-:Y:S01]  /*0770*/  FADD R7, R2, -R7 ;  /* 0x8000000702077221 */ /* 0x000fe20000000000 */
[----:B--2---:R-:W-:-:S05]  /*0780*/  FSETP.GT.AND P6, PT, R9, R16, PT ;  /* 0x000000100900720b */ /* 0x004fca0003fc4000 */
[----:B------:R-:W-:Y:S01]  /*0790*/  @!P5 FSEL R10, R10, R17, P4 ;  /* 0x000000110a0ad208 */ /* 0x000fe20002000000 */
[----:B------:R-:W-:Y:S01]  /*07a0*/  FMUL R15, R7, 1.4426950216293334961 ;  /* 0x3fb8aa3b070f7820 */ /* 0x000fe20000400000 */
[----:B------:R-:W-:Y:S02]  /*07b0*/  FSETP.GEU.AND P4, PT, R12, -126, PT ;  /* 0xc2fc00000c00780b */ /* 0x000fe40003f8e000 */
[----:B------:R-:W-:Y:S01]  /*07c0*/  FSETP.NAN.AND P5, PT, R9, R9, PT ;  /* 0x000000090900720b */ /* 0x000fe20003fa8000 */
[----:B------:R-:W-:-:S03]  /*07d0*/  FADD R10, R13, -R10 ;  /* 0x8000000a0d0a7221 */ /* 0x000fc60000000000 */
[----:B------:R-:W-:Y:S01]  /*07e0*/  @!P6 FSEL R9, R9, R16, P5 ;  /* 0x000000100909e208 */ /* 0x000fe20002800000 */
[----:B------:R-:W-:Y:S01]  /*07f0*/  FMUL R16, R10, 1.4426950216293334961 ;  /* 0x3fb8aa3b0a107820 */ /* 0x000fe20000400000 */
[----:B------:R-:W-:-:S05]  /*0800*/  FSETP.GEU.AND P6, PT, R15, -126, PT ;  /* 0xc2fc00000f00780b */ /* 0x000fca0003fce000 */
[----:B------:R-:W-:Y:S01]  /*0810*/  @!P4 FMUL R12, R12, 0.5 ;  /* 0x3f0000000c0cc820 */ /* 0x000fe20000400000 */
[----:B------:R-:W-:Y:S01]  /*0820*/  FSETP.GEU.AND P5, PT, R16, -126, PT ;  /* 0xc2fc00001000780b */ /* 0x000fe20003fae000 */
[----:B------:R-:W-:Y:S02]  /*0830*/  FADD R8, R14, -R9 ;  /* 0x800000090e087221 */ /* 0x000fe40000000000 */
[----:B------:R-:W1:Y:S02]  /*0840*/  MUFU.EX2 R7, R12 ;  /* 0x0000000c00077308 */ /* 0x000e640000000800 */
[----:B------:R-:W-:Y:S02]  /*0850*/  FMUL R17, R8, 1.4426950216293334961 ;  /* 0x3fb8aa3b08117820 */ /* 0x000fe40000400000 */
[----:B------:R-:W-:-:S04]  /*0860*/  @!P6 FMUL R15, R15, 0.5 ;  /* 0x3f0000000f0fe820 */ /* 0x000fc80000400000 */
[----:B------:R-:W2:Y:S02]  /*0870*/  MUFU.EX2 R9, R15 ;  /* 0x0000000f00097308 */ /* 0x000ea40000000800 */
[----:B------:R-:W-:Y:S01]  /*0880*/  @!P5 FMUL R16, R16, 0.5 ;  /* 0x3f0000001010d820 */ /* 0x000fe20000400000 */
[----:B-1----:R-:W-:Y:S01]  /*0890*/  @!P4 FMUL R7, R7, R7 ;  /* 0x000000070707c220 */ /* 0x002fe20000400000 */
[----:B------:R-:W-:-:S04]  /*08a0*/  FSETP.GEU.AND P4, PT, R17, -126, PT ;  /* 0xc2fc00001100780b */ /* 0x000fc80003f8e000 */
[----:B------:R-:W1:Y:S01]  /*08b0*/  MUFU.EX2 R8, R16 ;  /* 0x0000001000087308 */ /* 0x000e620000000800 */
[----:B------:R-:W-:-:S05]  /*08c0*/  FSEL R18, R7, RZ, P3 ;  /* 0x000000ff07127208 */ /* 0x000fca0001800000 */
[----:B------:R-:W3:Y:S01]  /*08d0*/  SHFL.BFLY PT, R19, R18, 0x10, 0x1f ;  /* 0x0e001f0012137f89 */ /* 0x000ee200000e0000 */
[----:B--2---:R-:W-:Y:S02]  /*08e0*/  @!P6 FMUL R9, R9, R9 ;  /* 0x000000090909e220 */ /* 0x004fe40000400000 */
[----:B------:R-:W-:-:S03]  /*08f0*/  @!P4 FMUL R17, R17, 0.5 ;  /* 0x3f0000001111c820 */ /* 0x000fc60000400000 */
[----:B------:R-:W-:Y:S01]  /*0900*/  FSEL R12, R9, RZ, P2 ;  /* 0x000000ff090c7208 */ /* 0x000fe20001000000 */
[----:B-1----:R-:W-:Y:S01]  /*0910*/  @!P5 FMUL R8, R8, R8 ;  /* 0x000000080808d220 */ /* 0x002fe20000400000 */
[----:B------:R-:W1:Y:S01]  /*0920*/  MUFU.EX2 R10, R17 ;  /* 0x00000011000a7308 */ /* 0x000e620000000800 */
[----:B------:R-:W-:Y:S02]  /*0930*/  FSETP.NEU.AND P5, PT, R11, -INF , P3 ;  /* 0xff8000000b00780b */ /* 0x000fe40001fad000 */
[----:B------:R-:W2:Y:S01]  /*0940*/  SHFL.BFLY PT, R21, R12, 0x10, 0x1f ;  /* 0x0e001f000c157f89 */ /* 0x000ea200000e0000 */
[----:B------:R-:W-:Y:S01]  /*0950*/  IMAD.HI R11, R4, 0x78787879, RZ ;  /* 0x78787879040b7827 */ /* 0x000fe200078e02ff */
[----:B------:R-:W-:-:S05]  /*0960*/  FSEL R15, R8, RZ, P1 ;  /* 0x000000ff080f7208 */ /* 0x000fca0000800000 */
[----:B------:R-:W4:Y:S01]  /*0970*/  SHFL.BFLY PT, R22, R15, 0x10, 0x1f ;  /* 0x0e001f000f167f89 */ /* 0x000f2200000e0000 */
[----:B---3--:R-:W-:Y:S01]  /*0980*/  FADD R19, R18, R19 ;  /* 0x0000001312137221 */ /* 0x008fe20000000000 */
[----:B-1----:R-:W-:-:S04]  /*0990*/  @!P4 FMUL R10, R10, R10 ;  /* 0x0000000a0a0ac220 */ /* 0x002fc80000400000 */
[----:B------:R-:W1:Y:S01]  /*09a0*/  SHFL.BFLY PT, R18, R19, 0x8, 0x1f ;  /* 0x0d001f0013127f89 */ /* 0x000e6200000e0000 */
[----:B------:R-:W-:Y:S01]  /*09b0*/  FSEL R16, R10, RZ, P0 ;  /* 0x000000ff0a107208 */ /* 0x000fe20000000000 */
[----:B--2---:R-:W-:-:S04]  /*09c0*/  FADD R21, R12, R21 ;  /* 0x000000150c157221 */ /* 0x004fc80000000000 */
[----:B------:R-:W2:Y:S04]  /*09d0*/  SHFL.BFLY PT, R25, R16, 0x10, 0x1f ;  /* 0x0e001f0010197f89 */ /* 0x000ea800000e0000 */
[----:B------:R-:W3:Y:S01]  /*09e0*/  SHFL.BFLY PT, R20, R21, 0x8, 0x1f ;  /* 0x0d001f0015147f89 */ /* 0x000ee200000e0000 */
[----:B----4-:R-:W-:-:S05]  /*09f0*/  FADD R22, R15, R22 ;  /* 0x000000160f167221 */ /* 0x010fca0000000000 */
[----:B------:R-:W4:Y:S01]  /*0a00*/  SHFL.BFLY PT, R23, R22, 0x8, 0x1f ;  /* 0x0d001f0016177f89 */ /* 0x000f2200000e0000 */
[----:B-1----:R-:W-:-:S05]  /*0a10*/  FADD R18, R19, R18 ;  /* 0x0000001213127221 */ /* 0x002fca0000000000 */
[----:B------:R-:W1:Y:S01]  /*0a20*/  SHFL.BFLY PT, R17, R18, 0x4, 0x1f ;  /* 0x0c801f0012117f89 */ /* 0x000e6200000e0000 */
[----:B--2---:R-:W-:Y:S01]  /*0a30*/  FADD R25, R16, R25 ;  /* 0x0000001910197221 */ /* 0x004fe20000000000 */
[----:B---3--:R-:W-:-:S04]  /*0a40*/  FADD R20, R21, R20 ;  /* 0x0000001415147221 */ /* 0x008fc80000000000 */
        /* <DEDUP_REMOVED lines=10> */
[----:B----4-:R-:W-:Y:S01]  /*0af0*/  FADD R24, R23, R24 ;  /* 0x0000001817187221 */ /* 0x010fe20000000000 */
[----:B------:R-:W-:-:S04]  /*0b00*/  IMAD.HI R23, R6, 0x78787879, RZ ;  /* 0x7878787906177827 */ /* 0x000fc800078e02ff */
        /* <DEDUP_REMOVED lines=8> */
[----:B------:R-:W-:-:S04]  /*0b90*/  SEL R24, RZ, 0x1, !P5 ;  /* 0x00000001ff187807 */ /* 0x000fc80006800000 */
[----:B------:R4:W5:Y:S01]  /*0ba0*/  REDUX.OR UR6, R24 ;  /* 0x00000000180673c4 */ /* 0x0009620000004000 */
[----:B------:R-:W5:Y:S01]  /*0bb0*/  SHFL.BFLY PT, R17, R12, 0x1, 0x1f ;  /* 0x0c201f000c117f89 */ /* 0x000f6200000e0000 */
[----:B-1----:R-:W-:Y:S01]  /*0bc0*/  FADD R18, R15, R18 ;  /* 0x000000120f127221 */ /* 0x002fe20000000000 */
[----:B----4-:R-:W-:-:S04]  /*0bd0*/  SHF.R.U32.HI R24, RZ, 0x1f, R23 ;  /* 0x0000001fff187819 */ /* 0x010fc80000011617 */
[C---:B------:R-:W-:Y:S02]  /*0be0*/  FSETP.GT.AND P6, PT, |R18|.reuse, 8.50705917302346158658e+37, PT ;  /* 0x7e8000001200780b */ /* 0x040fe40003fc4200 */
[----:B------:R-:W-:Y:S01]  /*0bf0*/  FSETP.GEU.AND P4, PT, |R18|, 1.175494350822287508e-38, PT ;  /* 0x008000001200780b */ /* 0x000fe20003f8e200 */
[----:B--2---:R-:W-:Y:S01]  /*0c00*/  FADD R16, R22, R19 ;  /* 0x0000001316107221 */ /* 0x004fe20000000000 */
[----:B------:R-:W-:Y:S01]  /*0c10*/  IMAD.HI R19, R3, 0x78787879, RZ ;  /* 0x7878787903137827 */ /* 0x000fe200078e02ff */
[----:B------:R-:W-:-:S03]  /*0c20*/  SHF.R.U32.HI R22, RZ, 0x1f, R11 ;  /* 0x0000001fff167819 */ /* 0x000fc6000001160b */
[----:B---3--:R-:W-:Y:S01]  /*0c30*/  FADD R15, R21, R20 ;  /* 0x00000014150f7221 */ /* 0x008fe20000000000 */
[----:B------:R-:W-:Y:S01]  /*0c40*/  LEA.HI.SX32 R23, R23, R24, 0x1b ;  /* 0x0000001817177211 */ /* 0x000fe200078fdaff */
[----:B------:R-:W1:Y:S01]  /*0c50*/  SHFL.BFLY PT, R21, R16, 0x1, 0x1f ;  /* 0x0c201f0010157f89 */ /* 0x000e6200000e0000 */
[----:B------:R-:W-:Y:S02]  /*0c60*/  SHF.R.U32.HI R20, RZ, 0x1f, R19 ;  /* 0x0000001fff147819 */ /* 0x000fe40000011613 */
[----:B------:R-:W-:Y:S01]  /*0c70*/  FSETP.GT.AND P5, PT, |R15|, 8.50705917302346158658e+37, PT ;  /* 0x7e8000000f00780b */ /* 0x000fe20003fa4200 */
[----:B------:R-:W-:Y:S01]  /*0c80*/  @P6 FMUL R18, R18, 0.25 ;  /* 0x3e80000012126820 */ /* 0x000fe20000400000 */
[----:B------:R-:W-:Y:S01]  /*0c90*/  @P6 FMUL R7, R7, 0.25 ;  /* 0x3e80000007076820 */ /* 0x000fe20000400000 */
[----:B------:R-:W-:Y:S01]  /*0ca0*/  FSETP.GEU.AND P6, PT, |R15|, 1.175494350822287508e-38, PT ;  /* 0x008000000f00780b */ /* 0x000fe20003fce200 */
[----:B0----5:R-:W-:Y:S01]  /*0cb0*/  FADD R12, R12, R17 ;  /* 0x000000110c0c7221 */ /* 0x021fe20000000000 */
[----:B------:R-:W-:Y:S01]  /*0cc0*/  @!P4 FMUL R18, R18, 16777216 ;  /* 0x4b8000001212c820 */ /* 0x000fe20000400000 */
[----:B------:R-:W-:Y:S01]  /*0cd0*/  @!P4 FMUL R7, R7, 16777216 ;  /* 0x4b8000000707c820 */ /* 0x000fe20000400000 */
[----:B------:R-:W-:-:S02]  /*0ce0*/  FSETP.NEU.AND P4, PT, R2, -INF , P2 ;  /* 0xff8000000200780b */ /* 0x000fc4000178d000 */
[----:B------:R-:W-:Y:S01]  /*0cf0*/  LEA.HI.SX32 R2, R19, R20, 0x1b ;  /* 0x0000001413027211 */ /* 0x000fe200078fdaff */
[----:B------:R-:W-:Y:S01]  /*0d00*/  IMAD.HI R19, R5, 0x78787879, RZ ;  /* 0x7878787905137827 */ /* 0x000fe200078e02ff */
[----:B------:R-:W-:Y:S01]  /*0d10*/  SEL R20, RZ, 0x1, !P4 ;  /* 0x00000001ff147807 */ /* 0x000fe20006000000 */
[----:B------:R-:W0:Y:S01]  /*0d20*/  MUFU.RCP R18, R18 ;  /* 0x0000001200127308 */ /* 0x000e220000001000 */
[----:B------:R-:W-:Y:S01]  /*0d30*/  FSETP.NEU.AND P4, PT, R13, -INF , P1 ;  /* 0xff8000000d00780b */ /* 0x000fe20000f8d000 */
[----:B------:R-:W-:Y:S01]  /*0d40*/  IMAD.U32 R13, RZ, RZ, UR6 ;  /* 0x00000006ff0d7e24 */ /* 0x000fe2000f8e00ff */
[----:B------:R2:W3:Y:S01]  /*0d50*/  REDUX.OR UR6, R20 ;  /* 0x00000000140673c4 */ /* 0x0004e20000004000 */
[----:B------:R-:W-:Y:S01]  /*0d60*/  @P5 FMUL R15, R15, 0.25 ;  /* 0x3e8000000f0f5820 */ /* 0x000fe20000400000 */
[----:B------:R-:W-:Y:S01]  /*0d70*/  @P5 FMUL R9, R9, 0.25 ;  /* 0x3e80000009095820 */ /* 0x000fe20000400000 */
[----:B------:R-:W-:Y:S01]  /*0d80*/  SEL R25, RZ, 0x1, !P4 ;  /* 0x00000001ff197807 */ /* 0x000fe20006000000 */
[----:B------:R-:W-:-:S02]  /*0d90*/  IMAD R3, R2, -0x44, R3 ;  /* 0xffffffbc02037824 */ /* 0x000fc400078e0203 */
[----:B------:R-:W-:Y:S01]  /*0da0*/  @!P6 FMUL R15, R15, 16777216 ;  /* 0x4b8000000f0fe820 */ /* 0x000fe20000400000 */
[----:B------:R-:W-:Y:S01]  /*0db0*/  @!P6 FMUL R9, R9, 16777216 ;  /* 0x4b8000000909e820 */ /* 0x000fe20000400000 */
[----:B------:R-:W-:Y:S01]  /*0dc0*/  FSETP.NEU.AND P6, PT, R14, -INF , P0 ;  /* 0xff8000000e00780b */ /* 0x000fe200007cd000 */
[----:B-1----:R-:W-:Y:S01]  /*0dd0*/  FADD R16, R16, R21 ;  /* 0x0000001510107221 */ /* 0x002fe20000000000 */
[C---:B------:R-:W-:Y:S01]  /*0de0*/  FSETP.GT.AND P5, PT, |R12|.reuse, 8.50705917302346158658e+37, PT ;  /* 0x7e8000000c00780b */ /* 0x040fe20003fa4200 */
[----:B------:R-:W-:Y:S01]  /*0df0*/  IMAD R3, R3, 0x11, R0 ;  /* 0x0000001103037824 */ /* 0x000fe200078e0200 */
[----:B------:R-:W-:Y:S01]  /*0e00*/  FSETP.GEU.AND P4, PT, |R12|, 1.175494350822287508e-38, PT ;  /* 0x008000000c00780b */ /* 0x000fe20003f8e200 */
[----:B--2---:R1:W2:Y:S01]  /*0e10*/  MUFU.RCP R20, R15 ;  /* 0x0000000f00147308 */ /* 0x0042a20000001000 */
[----:B------:R-:W-:Y:S01]  /*0e20*/  LEA.HI.SX32 R11, R11, R22, 0x1b ;  /* 0x000000160b0b7211 */ /* 0x000fe200078fdaff */
[----:B0-----:R-:W-:Y:S01]  /*0e30*/  FMUL R18, R18, R7 ;  /* 0x0000000712127220 */ /* 0x001fe20000400000 */
[----:B------:R-:W-:-:S02]  /*0e40*/  SHF.R.U32.HI R22, RZ, 0x1f, R19 ;  /* 0x0000001fff167819 */ /* 0x000fc40000011613 */
[----:B------:R-:W-:Y:S01]  /*0e50*/  SEL R26, RZ, 0x1, !P6 ;  /* 0x00000001ff1a7807 */ /* 0x000fe20007000000 */
[----:B------:R-:W-:Y:S01]  /*0e60*/  IMAD R27, R11, -0x44, R4 ;  /* 0xffffffbc0b1b7824 */ /* 0x000fe200078e0204 */
[----:B------:R-:W-:Y:S02]  /*0e70*/  FSETP.GEU.AND P6, PT, |R16|, 1.175494350822287508e-38, PT ;  /* 0x008000001000780b */ /* 0x000fe40003fce200 */
[----:B------:R-:W-:Y:S01]  /*0e80*/  LEA.HI.SX32 R22, R19, R22, 0x1b ;  /* 0x0000001613167211 */ /* 0x000fe200078fdaff */
[----:B------:R-:W-:Y:S01]  /*0e90*/  @P5 FMUL R12, R12, 0.25 ;  /* 0x3e8000000c0c5820 */ /* 0x000fe20000400000 */
[----:B------:R-:W-:Y:S01]  /*0ea0*/  @P5 FMUL R8, R8, 0.25 ;  /* 0x3e80000008085820 */ /* 0x000fe20000400000 */
[----:B------:R-:W-:Y:S01]  /*0eb0*/  FSETP.GT.AND P5, PT, |R16|, 8.50705917302346158658e+37, PT ;  /* 0x7e8000001000780b */ /* 0x000fe20003fa4200 */
[----:B---3--:R-:W-:Y:S01]  /*0ec0*/  IMAD.U32 R14, RZ, RZ, UR6 ;  /* 0x00000006ff0e7e24 */ /* 0x008fe2000f8e00ff */
[----:B------:R0:W3:Y:S01]  /*0ed0*/  REDUX.OR UR6, R25 ;  /* 0x00000000190673c4 */ /* 0x0000e20000004000 */
[----:B------:R-:W-:-:S02]  /*0ee0*/  IMAD R19, R2, 0x4a0, R3 ;  /* 0x000004a002137824 */ /* 0x000fc400078e0203 */
[----:B------:R-:W-:-:S05]  /*0ef0*/  @!P4 FMUL R12, R12, 16777216 ;  /* 0x4b8000000c0cc820 */ /* 0x000fca0000400000 */
[----:B------:R-:W4:Y:S01]  /*0f00*/  LDC.64 R2, c[0x0][0x218] ;  /* 0x00008600ff027b82 */ /* 0x000f220000000a00 */
[----:B------:R-:W-:Y:S02]  /*0f10*/  IMAD R5, R22, -0x44, R5 ;  /* 0xffffffbc16057824 */ /* 0x000fe400078e0205 */
[----:B------:R-:W-:Y:S01]  /*0f20*/  @!P4 FMUL R8, R8, 16777216 ;  /* 0x4b8000000808c820 */ /* 0x000fe20000400000 */
[----:B-1----:R-:W-:Y:S02]  /*0f30*/  IMAD R15, R23, -0x44, R6 ;  /* 0xffffffbc170f7824 */ /* 0x002fe400078e0206 */
[----:B--2---:R-:W-:Y:S01]  /*0f40*/  FMUL R20, R20, R9 ;  /* 0x0000000914147220 */ /* 0x004fe20000400000 */
[----:B0-----:R-:W0:Y:S01]  /*0f50*/  MUFU.RCP R25, R12 ;  /* 0x0000000c00197308 */ /* 0x001e220000001000 */
[--C-:B------:R-:W-:Y:S01]  /*0f60*/  IMAD R4, R27, 0x11, R0.reuse ;  /* 0x000000111b047824 */ /* 0x100fe200078e0200 */
[----:B------:R-:W-:Y:S01]  /*0f70*/  ISETP.NE.AND P4, PT, R14, RZ, PT ;  /* 0x000000ff0e00720c */ /* 0x000fe20003f85270 */
[----:B------:R-:W-:Y:S01]  /*0f80*/  @P5 FMUL R16, R16, 0.25 ;  /* 0x3e80000010105820 */ /* 0x000fe20000400000 */
[----:B------:R-:W-:-:S02]  /*0f90*/  IMAD R5, R5, 0x11, R0 ;  /* 0x0000001105057824 */ /* 0x000fc400078e0200 */
[----:B------:R-:W-:Y:S01]  /*0fa0*/  @P5 FMUL R10, R10, 0.25 ;  /* 0x3e8000000a0a5820 */ /* 0x000fe20000400000 */
[----:B------:R-:W-:Y:S02]  /*0fb0*/  IMAD R0, R15, 0x11, R0 ;  /* 0x000000110f007824 */ /* 0x000fe400078e0200 */
[----:B------:R-:W-:Y:S01]  /*0fc0*/  @!P6 FMUL R16, R16, 16777216 ;  /* 0x4b8000001010e820 */ /* 0x000fe20000400000 */
[----:B------:R-:W-:Y:S01]  /*0fd0*/  ISETP.NE.AND P5, PT, R13, RZ, PT ;  /* 0x000000ff0d00720c */ /* 0x000fe20003fa5270 */
[----:B------:R-:W-:Y:S02]  /*0fe0*/  IMAD R11, R11, 0x4a0, R4 ;  /* 0x000004a00b0b7824 */ /* 0x000fe400078e0204 */
[----:B------:R-:W-:Y:S01]  /*0ff0*/  @!P6 FMUL R10, R10, 16777216 ;  /* 0x4b8000000a0ae820 */ /* 0x000fe20000400000 */
[----:B------:R-:W1:Y:S01]  /*1000*/  MUFU.RCP R15, R16 ;  /* 0x00000010000f7308 */ /* 0x000e620000001000 */
[----:B------:R-:W-:Y:S01]  /*1010*/  SEL R13, R18, RZ, P5 ;  /* 0x000000ff120d7207 */ /* 0x000fe20002800000 */
[----:B------:R-:W-:-:S02]  /*1020*/  IMAD R5, R22, 0x4a0, R5 ;  /* 0x000004a016057824 */ /* 0x000fc400078e0205 */
[----:B0-----:R-:W-:Y:S01]  /*1030*/  FMUL R25, R25, R8 ;  /* 0x0000000819197220 */ /* 0x001fe20000400000 */
[----:B------:R-:W-:Y:S02]  /*1040*/  IMAD R23, R23, 0x4a0, R0 ;  /* 0x000004a017177824 */ /* 0x000fe400078e0200 */
[----:B---3--:R-:W-:Y:S01]  /*1050*/  IMAD.U32 R17, RZ, RZ, UR6 ;  /* 0x00000006ff117e24 */ /* 0x008fe2000f8e00ff */
[----:B------:R-:W0:Y:S01]  /*1060*/  REDUX.OR UR6, R26 ;  /* 0x000000001a0673c4 */ /* 0x000e220000004000 */
[----:B----4-:R-:W-:-:S03]  /*1070*/  IMAD.WIDE R6, R19, 0x4, R2 ;  /* 0x0000000413067825 */ /* 0x010fc600078e0202 */
[----:B------:R-:W-:Y:S01]  /*1080*/  ISETP.NE.AND P5, PT, R17, RZ, PT ;  /* 0x000000ff1100720c */ /* 0x000fe20003fa5270 */
[----:B------:R-:W-:Y:S01]  /*1090*/  IMAD.WIDE R8, R11, 0x4, R2 ;  /* 0x000000040b087825 */ /* 0x000fe200078e0202 */
[----:B------:R-:W-:-:S03]  /*10a0*/  SEL R11, R20, RZ, P4 ;  /* 0x000000ff140b7207 */ /* 0x000fc60002000000 */
[----:B-1----:R-:W-:Y:S01]  /*10b0*/  FMUL R15, R15, R10 ;  /* 0x0000000a0f0f7220 */ /* 0x002fe20000400000 */
[----:B------:R-:W-:Y:S01]  /*10c0*/  SEL R25, R25, RZ, P5 ;  /* 0x000000ff19197207 */ /* 0x000fe20002800000 */
[--C-:B------:R-:W-:Y:S01]  /*10d0*/  IMAD.WIDE R4, R5, 0x4, R2.reuse ;  /* 0x0000000405047825 */ /* 0x100fe200078e0202 */
[----:B------:R1:W-:Y:S03]  /*10e0*/  @P3 STG.E desc[UR4][R6.64], R13 ;  /* 0x0000000d06003986 */ /* 0x0003e6000c101904 */
[----:B------:R-:W-:Y:S01]  /*10f0*/  IMAD.WIDE R2, R23, 0x4, R2 ;  /* 0x0000000417027825 */ /* 0x000fe200078e0202 */
[----:B------:R1:W-:Y:S04]  /*1100*/  @P2 STG.E desc[UR4][R8.64], R11 ;  /* 0x0000000b08002986 */ /* 0x0003e8000c101904 */
[----:B------:R1:W-:Y:S01]  /*1110*/  @P1 STG.E desc[UR4][R4.64], R25 ;  /* 0x0000001904001986 */ /* 0x0003e2000c101904 */
[----:B0-----:R-:W-:-:S05]  /*1120*/  IMAD.U32 R21, RZ, RZ, UR6 ;  /* 0x00000006ff157e24 */ /* 0x001fca000f8e00ff */
[----:B------:R-:W-:-:S04]  /*1130*/  ISETP.NE.AND P6, PT, R21, RZ, PT ;  /* 0x000000ff1500720c */ /* 0x000fc80003fc5270 */
[----:B------:R-:W-:Y:S01]  /*1140*/  SEL R15, R15, RZ, P6 ;  /* 0x000000ff0f0f7207 */ /* 0x000fe20003000000 */
[----:B-1----:R-:W-:Y:S08]  /*1150*/  @!P0 EXIT ;  /* 0x000000000000894d */ /* 0x002ff00003800000 */
[----:B------:R-:W-:Y:S01]  /*1160*/  STG.E desc[UR4][R2.64], R15 ;  /* 0x0000000f02007986 */ /* 0x000fe2000c101904 */
[----:B------:R-:W-:Y:S05]  /*1170*/  EXIT ;  /* 0x000000000000794d */ /* 0x000fea0003800000 */
.L_x_0:
[----:B------:R-:W-:-:S00]  /*1180*/  BRA `(.L_x_0) ;  /* 0xfffffffc00fc7947 */ /* 0x000fc0000383ffff */
[----:B------:R-:W-:-:S00]  /*1190*/  NOP ;  /* 0x0000000000007918 */ /* 0x000fc00000000000 */
        /* <DEDUP_REMOVED lines=14> */
.L_x_1:


//--------------------- .nv.constant0.triton_per_fused__safe_softmax_5 --------------------------
	.section	.nv.constant0.triton_per_fused__safe_softmax_5,"a",@progbits
	.sectionflags	@""
	.align	4
.nv.constant0.triton_per_fused__safe_softmax_5:
	.zero		552
